	.headerflags	@"EF_CUDA_TEXMODE_UNIFIED EF_CUDA_64BIT_ADDRESS EF_CUDA_ACCELERATORS EF_CUDA_SM90 EF_CUDA_VIRTUAL_SM(EF_CUDA_SM90)"
	.elftype	@"ET_EXEC"


//--------------------- .nv.info                  --------------------------
	.section	.nv.info,"",@"SHT_CUDA_INFO"
	.align	4


	//----- nvinfo : EIATTR_REGCOUNT
	.align		4
        /*0000*/ 	.byte	0x04, 0x2f
        /*0002*/ 	.short	(.L_1 - .L_0)
	.align		4
.L_0:
        /*0004*/ 	.word	index@(triton_poi_fused_sigmoid_0)
        /*0008*/ 	.word	0x00000008


	//----- nvinfo : EIATTR_MIN_STACK_SIZE
	.align		4
.L_1:
        /*000c*/ 	.byte	0x04, 0x12
        /*000e*/ 	.short	(.L_3 - .L_2)
	.align		4
.L_2:
        /*0010*/ 	.word	index@(triton_poi_fused_sigmoid_0)
        /*0014*/ 	.word	0x00000000


	//----- nvinfo : EIATTR_FRAME_SIZE
	.align		4
.L_3:
        /*0018*/ 	.byte	0x04, 0x11
        /*001a*/ 	.short	(.L_5 - .L_4)
	.align		4
.L_4:
        /*001c*/ 	.word	index@(triton_poi_fused_sigmoid_0)
        /*0020*/ 	.word	0x00000000


	//----- nvinfo : EIATTR_MIN_STACK_SIZE
	.align		4
.L_5:
        /*0024*/ 	.byte	0x04, 0x12
        /*0026*/ 	.short	(.L_7 - .L_6)
	.align		4
.L_6:
        /*0028*/ 	.word	index@(triton_poi_fused_sigmoid_0)
        /*002c*/ 	.word	0x00000000
.L_7:


//--------------------- .nv.info.triton_poi_fused_sigmoid_0 --------------------------
	.section	.nv.info.triton_poi_fused_sigmoid_0,"",@"SHT_CUDA_INFO"
	.sectionflags	@""
	.align	4


	//----- nvinfo : EIATTR_CUDA_API_VERSION
	.align		4
        /*0000*/ 	.byte	0x04, 0x37
        /*0002*/ 	.short	(.L_9 - .L_8)
.L_8:
        /*0004*/ 	.word	0x0000007c


	//----- nvinfo : EIATTR_KPARAM_INFO
	.align		4
.L_9:
        /*0008*/ 	.byte	0x04, 0x17
        /*000a*/ 	.short	(.L_11 - .L_10)
.L_10:
        /*000c*/ 	.word	0x00000000
        /*0010*/ 	.short	0x0001
        /*0012*/ 	.short	0x0008
        /*0014*/ 	.byte	0x00, 0xf0, 0x11, 0x00


	//----- nvinfo : EIATTR_KPARAM_INFO
	.align		4
.L_11:
        /*0018*/ 	.byte	0x04, 0x17
        /*001a*/ 	.short	(.L_13 - .L_12)
.L_12:
        /*001c*/ 	.word	0x00000000
        /*0020*/ 	.short	0x0000
        /*0022*/ 	.short	0x0000
        /*0024*/ 	.byte	0x00, 0xf4, 0x21, 0x00


	//----- nvinfo : EIATTR_SPARSE_MMA_MASK
	.align		4
.L_13:
        /*0028*/ 	.byte	0x03, 0x50
        /*002a*/ 	.short	0x0000


	//----- nvinfo : EIATTR_MAXREG_COUNT
	.align		4
        /*002c*/ 	.byte	0x03, 0x1b
        /*002e*/ 	.short	0x00ff


	//----- nvinfo : EIATTR_EXIT_INSTR_OFFSETS
	.align		4
        /*0030*/ 	.byte	0x04, 0x1c
        /*0032*/ 	.short	(.L_15 - .L_14)


	//   ....[0]....
.L_14:
        /*0034*/ 	.word	0x000001b0


	//   ....[1]....
        /*0038*/ 	.word	0x000001d0


	//----- nvinfo : EIATTR_REQNTID
	.align		4
.L_15:
        /*003c*/ 	.byte	0x04, 0x10
        /*003e*/ 	.short	(.L_17 - .L_16)
.L_16:
        /*0040*/ 	.word	0x00000080
        /*0044*/ 	.word	0x00000001
        /*0048*/ 	.word	0x00000001


	//----- nvinfo : EIATTR_CRS_STACK_SIZE
	.align		4
.L_17:
        /*004c*/ 	.byte	0x04, 0x1e
        /*004e*/ 	.short	(.L_19 - .L_18)
.L_18:
        /*0050*/ 	.word	0x00000000


	//----- nvinfo : EIATTR_CBANK_PARAM_SIZE
	.align		4
.L_19:
        /*0054*/ 	.byte	0x03, 0x19
        /*0056*/ 	.short	0x000c


	//----- nvinfo : EIATTR_PARAM_CBANK
	.align		4
        /*0058*/ 	.byte	0x04, 0x0a
        /*005a*/ 	.short	(.L_21 - .L_20)
	.align		4
.L_20:
        /*005c*/ 	.word	index@(.nv.constant0.triton_poi_fused_sigmoid_0)
        /*0060*/ 	.short	0x0210
        /*0062*/ 	.short	0x000c


	//----- nvinfo : EIATTR_SW_WAR
	.align		4
.L_21:
        /*0064*/ 	.byte	0x04, 0x36
        /*0066*/ 	.short	(.L_23 - .L_22)
.L_22:
        /*0068*/ 	.word	0x00000008
.L_23:


//--------------------- .nv.callgraph             --------------------------
	.section	.nv.callgraph,"",@"SHT_CUDA_CALLGRAPH"
	.align	4
	.sectionentsize	8
	.align		4
        /*0000*/ 	.word	0x00000000
	.align		4
        /*0004*/ 	.word	0xffffffff
	.align		4
        /*0008*/ 	.word	0x00000000
	.align		4
        /*000c*/ 	.word	0xfffffffe
	.align		4
        /*0010*/ 	.word	0x00000000
	.align		4
        /*0014*/ 	.word	0xfffffffd
	.align		4
        /*0018*/ 	.word	0x00000000
	.align		4
        /*001c*/ 	.word	0xfffffffc


//--------------------- .text.triton_poi_fused_sigmoid_0 --------------------------
	.section	.text.triton_poi_fused_sigmoid_0,"ax",@progbits
	.align	128
        .global         triton_poi_fused_sigmoid_0
        .type           triton_poi_fused_sigmoid_0,@function
        .size           triton_poi_fused_sigmoid_0,(.L_x_3 - triton_poi_fused_sigmoid_0)
        .other          triton_poi_fused_sigmoid_0,@"STO_CUDA_ENTRY STV_DEFAULT"
triton_poi_fused_sigmoid_0:
.text.triton_poi_fused_sigmoid_0:
[----:B------:R-:W0:Y:S02]  /*0000*/  LDC R1, c[0x0][0x28] ;  /* 0x00000a00ff017b82 */ /* 0x000e240000000800 */
[----:B------:R-:W1:Y:S01]  /*0010*/  S2R R0, SR_TID.X ;  /* 0x0000000000007919 */ /* 0x000e620000002100 */
[----:B------:R-:W2:Y:S01]  /*0020*/  LDC.64 R2, c[0x0][0x210] ;  /* 0x00008400ff027b82 */ /* 0x000ea20000000a00 */
[----:B------:R-:W-:Y:S01]  /*0030*/  ULDC.64 UR4, c[0x0][0x208] ;  /* 0x0000820000047ab9 */ /* 0x000fe20000000a00 */
[----:B------:R-:W-:Y:S01]  /*0040*/  BSSY B0, `(.L_x_0) ;  /* 0x0000009000007945 */ /* 0x000fe20003800000 */
[----:B------:R-:W3:Y:S01]  /*0050*/  S2R R5, SR_CTAID.X ;  /* 0x0000000000057919 */ /* 0x000ee20000002500 */
[----:B-1----:R-:W-:-:S04]  /*0060*/  LOP3.LUT R0, R0, 0x7f, RZ, 0xc0, !PT ;  /* 0x0000007f00007812 */ /* 0x002fc800078ec0ff */
[----:B---3--:R-:W-:Y:S01]  /*0070*/  LEA R5, R5, R0, 0x7 ;  /* 0x0000000005057211 */ /* 0x008fe200078e38ff */
[----:B------:R-:W-:-:S03]  /*0080*/  HFMA2.MMA R0, -RZ, RZ, 0, 0 ;  /* 0x00000000ff007435 */ /* 0x000fc600000001ff */
[C---:B------:R-:W-:Y:S01]  /*0090*/  ISETP.GE.AND P0, PT, R5.reuse, 0x100, PT ;  /* 0x000001000500780c */ /* 0x040fe20003f06270 */
[----:B--2---:R-:W-:-:S12]  /*00a0*/  IMAD.WIDE R2, R5, 0x4, R2 ;  /* 0x0000000405027825 */ /* 0x004fd800078e0202 */
[----:B------:R-:W-:Y:S05]  /*00b0*/  @P0 BRA `(.L_x_1) ;  /* 0x0000000000040947 */ /* 0x000fea0003800000 */
[----:B------:R1:W5:Y:S02]  /*00c0*/  LDG.E R0, desc[UR4][R2.64] ;  /* 0x0000000402007981 */ /* 0x000364000c1e1900 */
.L_x_1:
[----:B------:R-:W-:Y:S05]  /*00d0*/  BSYNC B0 ;  /* 0x0000000000007941 */ /* 0x000fea0003800000 */
.L_x_0:
[----:B-----5:R-:W-:Y:S01]  /*00e0*/  FADD R0, RZ, -R0 ;  /* 0x80000000ff007221 */ /* 0x020fe20000000000 */
[----:B------:R-:W-:-:S03]  /*00f0*/  MOV R5, 0x3e800000 ;  /* 0x3e80000000057802 */ /* 0x000fc60000000f00 */
[----:B------:R-:W-:-:S05]  /*0100*/  FMUL R0, R0, 1.4426950216293334961 ;  /* 0x3fb8aa3b00007820 */ /* 0x000fca0000400000 */
[----:B------:R-:W-:-:S13]  /*0110*/  FSETP.GEU.AND P1, PT, R0, -126, PT ;  /* 0xc2fc00000000780b */ /* 0x000fda0003f2e000 */
[----:B------:R-:W-:-:S04]  /*0120*/  @!P1 FMUL R0, R0, 0.5 ;  /* 0x3f00000000009820 */ /* 0x000fc80000400000 */
[----:B------:R-:W2:Y:S02]  /*0130*/  MUFU.EX2 R4, R0 ;  /* 0x0000000000047308 */ /* 0x000ea40000000800 */
[----:B--2---:R-:W-:-:S04]  /*0140*/  @!P1 FMUL R4, R4, R4 ;  /* 0x0000000404049220 */ /* 0x004fc80000400000 */
[----:B------:R-:W-:-:S05]  /*0150*/  FADD R4, R4, 1 ;  /* 0x3f80000004047421 */ /* 0x000fca0000000000 */
[----:B------:R-:W-:-:S04]  /*0160*/  FSETP.GT.AND P1, PT, R4, 8.50705917302346158658e+37, PT ;  /* 0x7e8000000400780b */ /* 0x000fc80003f24000 */
[----:B------:R-:W-:-:S09]  /*0170*/  FSEL R5, R5, 1, P1 ;  /* 0x3f80000005057808 */ /* 0x000fd20000800000 */
[----:B------:R-:W-:-:S06]  /*0180*/  @P1 FMUL R4, R4, 0.25 ;  /* 0x3e80000004041820 */ /* 0x000fcc0000400000 */
[----:B------:R-:W2:Y:S02]  /*0190*/  MUFU.RCP R4, R4 ;  /* 0x0000000400047308 */ /* 0x000ea40000001000 */
[----:B--2---:R-:W-:Y:S01]  /*01a0*/  FMUL R5, R4, R5 ;  /* 0x0000000504057220 */ /* 0x004fe20000400000 */
[----:B------:R-:W-:Y:S06]  /*01b0*/  @P0 EXIT ;  /* 0x000000000000094d */ /* 0x000fec0003800000 */
[----:B------:R-:W-:Y:S01]  /*01c0*/  STG.E desc[UR4][R2.64], R5 ;  /* 0x0000000502007986 */ /* 0x000fe2000c101904 */
[----:B------:R-:W-:Y:S05]  /*01d0*/  EXIT ;  /* 0x000000000000794d */ /* 0x000fea0003800000 */
.L_x_2:
[----:B------:R-:W-:-:S00]  /*01e0*/  BRA `(.L_x_2) ;  /* 0xfffffffc00fc7947 */ /* 0x000fc0000383ffff */
[----:B------:R-:W-:-:S00]  /*01f0*/  NOP ;  /* 0x0000000000007918 */ /* 0x000fc00000000000 */
        /* <DEDUP_REMOVED lines=8> */
.L_x_3:


//--------------------- .nv.constant0.triton_poi_fused_sigmoid_0 --------------------------
	.section	.nv.constant0.triton_poi_fused_sigmoid_0,"a",@progbits
	.sectionflags	@""
	.align	4
.nv.constant0.triton_poi_fused_sigmoid_0:
	.zero		540
